//
// Generated by NVIDIA NVVM Compiler
//
// Compiler Build ID: CL-36424714
// Cuda compilation tools, release 13.0, V13.0.88
// Based on NVVM 20.0.0
//

.version 9.0
.target sm_100
.address_size 64

	// .globl	_Z4histPhlPj

.visible .entry _Z4histPhlPj(
	.param .u64 .ptr .align 1 _Z4histPhlPj_param_0,
	.param .u64 _Z4histPhlPj_param_1,
	.param .u64 .ptr .align 1 _Z4histPhlPj_param_2
)
{
	.reg .pred 	%p<3>;
	.reg .b32 	%r<11>;
	.reg .b64 	%rd<15>;

	ld.param.u64 	%rd6, [_Z4histPhlPj_param_0];
	ld.param.u64 	%rd7, [_Z4histPhlPj_param_1];
	ld.param.u64 	%rd8, [_Z4histPhlPj_param_2];
	mov.u32 	%r6, %ctaid.x;
	mov.u32 	%r1, %ntid.x;
	mov.u32 	%r7, %tid.x;
	mad.lo.s32 	%r10, %r6, %r1, %r7;
	cvt.s64.s32 	%rd14, %r10;
	setp.le.s64 	%p1, %rd7, %rd14;
	@%p1 bra 	$L__BB0_3;
	mov.u32 	%r8, %nctaid.x;
	mul.lo.s32 	%r3, %r1, %r8;
	cvta.to.global.u64 	%rd2, %rd6;
	cvta.to.global.u64 	%rd3, %rd8;
$L__BB0_2:
	add.s64 	%rd9, %rd2, %rd14;
	ld.global.u8 	%rd10, [%rd9];
	shl.b64 	%rd11, %rd10, 2;
	and.b64  	%rd12, %rd11, 4;
	add.s64 	%rd13, %rd3, %rd12;
	atom.global.add.u32 	%r9, [%rd13], 1;
	add.s32 	%r10, %r10, %r3;
	cvt.s64.s32 	%rd14, %r10;
	setp.gt.s64 	%p2, %rd7, %rd14;
	@%p2 bra 	$L__BB0_2;
$L__BB0_3:
	ret;

}


// ===== COMPILED SASS (sm_100) =====

	.target	sm_100

	.elftype	@"ET_EXEC"


//--------------------- .note.nv.tkinfo           --------------------------
	.section	.note.nv.tkinfo,"",@"SHT_NOTE"
	.sectionflags	@"SHF_NOTE_NV_TKINFO"
	.tkinfo
        /*0018*/ 	.word	0x00000002
        /*0030*/ 	.string	""
        /*0030*/ 	.string	"ptxas"
        /*0030*/ 	.string	"Cuda compilation tools, release 13.0, V13.0.88"
        /*0030*/ 	.string	"Build cuda_13.0.r13.0/compiler.36424714_0"
        /*0030*/ 	.string	"-arch sm_100 -m 64 "



//--------------------- .note.nv.cuinfo           --------------------------
	.section	.note.nv.cuinfo,"",@"SHT_NOTE"
	.sectionflags	@"SHF_NOTE_NV_CUINFO"
        /*0018*/ 	.short	0x0002
        /*001a*/ 	.short	0x0064
        /*001c*/ 	.short	0x0082
	.zero		2


//--------------------- .nv.info                  --------------------------
	.section	.nv.info,"",@"SHT_CUDA_INFO"
	.align	4


	//----- nvinfo : EIATTR_REGCOUNT
	.align		4
        /*0000*/ 	.byte	0x04, 0x2f
        /*0002*/ 	.short	(.L_1 - .L_0)
	.align		4
.L_0:
        /*0004*/ 	.word	index@(_Z4histPhlPj)
        /*0008*/ 	.word	0x0000000c


	//----- nvinfo : EIATTR_FRAME_SIZE
	.align		4
.L_1:
        /*000c*/ 	.byte	0x04, 0x11
        /*000e*/ 	.short	(.L_3 - .L_2)
	.align		4
.L_2:
        /*0010*/ 	.word	index@(_Z4histPhlPj)
        /*0014*/ 	.word	0x00000000


	//----- nvinfo : EIATTR_MIN_STACK_SIZE
	.align		4
.L_3:
        /*0018*/ 	.byte	0x04, 0x12
        /*001a*/ 	.short	(.L_5 - .L_4)
	.align		4
.L_4:
        /*001c*/ 	.word	index@(_Z4histPhlPj)
        /*0020*/ 	.word	0x00000000
.L_5:


//--------------------- .nv.compat                --------------------------
	.section	.nv.compat,"",@"SHT_CUDA_COMPAT_INFO"
	.align	4
        /*0000*/ 	.byte	0x02, 0x09, 0x00, 0x00, 0x02, 0x02, 0x01, 0x00, 0x02, 0x05, 0x05, 0x00, 0x03, 0x07, 0x01, 0x01
        /*0010*/ 	.byte	0x02, 0x03, 0x00, 0x00, 0x02, 0x06, 0x01, 0x00, 0x04, 0x0b, 0x08, 0x00, 0x09, 0x00, 0x00, 0x00
        /*0020*/ 	.byte	0x00, 0x00, 0x00, 0x00


//--------------------- .nv.info._Z4histPhlPj     --------------------------
	.section	.nv.info._Z4histPhlPj,"",@"SHT_CUDA_INFO"
	.sectionflags	@""
	.align	4


	//----- nvinfo : EIATTR_CUDA_API_VERSION
	.align		4
        /*0000*/ 	.byte	0x04, 0x37
        /*0002*/ 	.short	(.L_7 - .L_6)
.L_6:
        /*0004*/ 	.word	0x00000082


	//----- nvinfo : EIATTR_KPARAM_INFO
	.align		4
.L_7:
        /*0008*/ 	.byte	0x04, 0x17
        /*000a*/ 	.short	(.L_9 - .L_8)
.L_8:
        /*000c*/ 	.word	0x00000000
        /*0010*/ 	.short	0x0002
        /*0012*/ 	.short	0x0010
        /*0014*/ 	.byte	0x00, 0xf5, 0x21, 0x00


	//----- nvinfo : EIATTR_KPARAM_INFO
	.align		4
.L_9:
        /*0018*/ 	.byte	0x04, 0x17
        /*001a*/ 	.short	(.L_11 - .L_10)
.L_10:
        /*001c*/ 	.word	0x00000000
        /*0020*/ 	.short	0x0001
        /*0022*/ 	.short	0x0008
        /*0024*/ 	.byte	0x00, 0xf0, 0x21, 0x00


	//----- nvinfo : EIATTR_KPARAM_INFO
	.align		4
.L_11:
        /*0028*/ 	.byte	0x04, 0x17
        /*002a*/ 	.short	(.L_13 - .L_12)
.L_12:
        /*002c*/ 	.word	0x00000000
        /*0030*/ 	.short	0x0000
        /*0032*/ 	.short	0x0000
        /*0034*/ 	.byte	0x00, 0xf5, 0x21, 0x00


	//----- nvinfo : EIATTR_SPARSE_MMA_MASK
	.align		4
.L_13:
        /*0038*/ 	.byte	0x03, 0x50
        /*003a*/ 	.short	0x0000


	//----- nvinfo : EIATTR_MAXREG_COUNT
	.align		4
        /*003c*/ 	.byte	0x03, 0x1b
        /*003e*/ 	.short	0x00ff


	//----- nvinfo : EIATTR_MERCURY_ISA_VERSION
	.align		4
        /*0040*/ 	.byte	0x03, 0x5f
        /*0042*/ 	.short	0x0101


	//----- nvinfo : EIATTR_VRC_CTA_INIT_COUNT
	.align		4
        /*0044*/ 	.byte	0x02, 0x4a
	.zero		1
	.zero		1


	//----- nvinfo : EIATTR_EXIT_INSTR_OFFSETS
	.align		4
        /*0048*/ 	.byte	0x04, 0x1c
        /*004a*/ 	.short	(.L_15 - .L_14)


	//   ....[0]....
.L_14:
        /*004c*/ 	.word	0x00000090


	//   ....[1]....
        /*0050*/ 	.word	0x00000200


	//----- nvinfo : EIATTR_CRS_STACK_SIZE
	.align		4
.L_15:
        /*0054*/ 	.byte	0x04, 0x1e
        /*0056*/ 	.short	(.L_17 - .L_16)
.L_16:
        /*0058*/ 	.word	0x00000000


	//----- nvinfo : EIATTR_CBANK_PARAM_SIZE
	.align		4
.L_17:
        /*005c*/ 	.byte	0x03, 0x19
        /*005e*/ 	.short	0x0018


	//----- nvinfo : EIATTR_PARAM_CBANK
	.align		4
        /*0060*/ 	.byte	0x04, 0x0a
        /*0062*/ 	.short	(.L_19 - .L_18)
	.align		4
.L_18:
        /*0064*/ 	.word	index@(.nv.constant0._Z4histPhlPj)
        /*0068*/ 	.short	0x0380
        /*006a*/ 	.short	0x0018


	//----- nvinfo : EIATTR_SW_WAR
	.align		4
.L_19:
        /*006c*/ 	.byte	0x04, 0x36
        /*006e*/ 	.short	(.L_21 - .L_20)
.L_20:
        /*0070*/ 	.word	0x00000008
.L_21:


//--------------------- .nv.callgraph             --------------------------
	.section	.nv.callgraph,"",@"SHT_CUDA_CALLGRAPH"
	.align	4
	.sectionentsize	8
	.align		4
        /*0000*/ 	.word	0x00000000
	.align		4
        /*0004*/ 	.word	0xffffffff
	.align		4
        /*0008*/ 	.word	0x00000000
	.align		4
        /*000c*/ 	.word	0xfffffffe
	.align		4
        /*0010*/ 	.word	0x00000000
	.align		4
        /*0014*/ 	.word	0xfffffffd
	.align		4
        /*0018*/ 	.word	0x00000000
	.align		4
        /*001c*/ 	.word	0xfffffffc


//--------------------- .text._Z4histPhlPj        --------------------------
	.section	.text._Z4histPhlPj,"ax",@progbits
	.align	128
        .global         _Z4histPhlPj
        .type           _Z4histPhlPj,@function
        .size           _Z4histPhlPj,(.L_x_2 - _Z4histPhlPj)
        .other          _Z4histPhlPj,@"STO_CUDA_ENTRY STV_DEFAULT"
_Z4histPhlPj:
.text._Z4histPhlPj:
[----:B------:R-:W-:Y:S01]  /*0000*/  LDC R1, c[0x0][0x37c] ;  /* 0x0000df00ff017b82 */ /* 0x000fe20000000800 */
[----:B------:R-:W0:Y:S07]  /*0010*/  S2R R0, SR_TID.X ;  /* 0x0000000000007919 */ /* 0x000e2e0000002100 */
[----:B------:R-:W0:Y:S01]  /*0020*/  S2UR UR4, SR_CTAID.X ;  /* 0x00000000000479c3 */ /* 0x000e220000002500 */
[----:B------:R-:W1:Y:S07]  /*0030*/  LDCU.64 UR8, c[0x0][0x388] ;  /* 0x00007100ff0877ac */ /* 0x000e6e0008000a00 */
[----:B------:R-:W0:Y:S02]  /*0040*/  LDC R7, c[0x0][0x360] ;  /* 0x0000d800ff077b82 */ /* 0x000e240000000800 */
[----:B0-----:R-:W-:-:S05]  /*0050*/  IMAD R0, R7, UR4, R0 ;  /* 0x0000000407007c24 */ /* 0x001fca000f8e0200 */
[----:B-1----:R-:W-:Y:S02]  /*0060*/  ISETP.GE.U32.AND P0, PT, R0, UR8, PT ;  /* 0x0000000800007c0c */ /* 0x002fe4000bf06070 */
[----:B------:R-:W-:-:S04]  /*0070*/  SHF.R.S32.HI R2, RZ, 0x1f, R0 ;  /* 0x0000001fff027819 */ /* 0x000fc80000011400 */
[----:B------:R-:W-:-:S13]  /*0080*/  ISETP.GE.AND.EX P0, PT, R2, UR9, PT, P0 ;  /* 0x0000000902007c0c */ /* 0x000fda000bf06300 */
[----:B------:R-:W-:Y:S05]  /*0090*/  @P0 EXIT ;  /* 0x000000000000094d */ /* 0x000fea0003800000 */
[----:B------:R-:W0:Y:S01]  /*00a0*/  LDCU UR4, c[0x0][0x370] ;  /* 0x00006e00ff0477ac */ /* 0x000e220008000800 */
[----:B------:R-:W-:Y:S02]  /*00b0*/  IMAD.MOV.U32 R8, RZ, RZ, R2 ;  /* 0x000000ffff087224 */ /* 0x000fe400078e0002 */
[----:B------:R-:W-:Y:S01]  /*00c0*/  IMAD.MOV.U32 R6, RZ, RZ, R0 ;  /* 0x000000ffff067224 */ /* 0x000fe200078e0000 */
[----:B------:R-:W1:Y:S01]  /*00d0*/  LDCU.64 UR6, c[0x0][0x358] ;  /* 0x00006b00ff0677ac */ /* 0x000e620008000a00 */
[----:B------:R-:W2:Y:S01]  /*00e0*/  LDCU.64 UR10, c[0x0][0x380] ;  /* 0x00007000ff0a77ac */ /* 0x000ea20008000a00 */
[----:B------:R-:W3:Y:S01]  /*00f0*/  LDCU.64 UR12, c[0x0][0x390] ;  /* 0x00007200ff0c77ac */ /* 0x000ee20008000a00 */
[----:B0-----:R-:W-:-:S07]  /*0100*/  IMAD R7, R7, UR4, RZ ;  /* 0x0000000407077c24 */ /* 0x001fce000f8e02ff */
.L_x_0:
[----:B--2---:R-:W-:-:S04]  /*0110*/  IADD3 R2, P0, PT, R6, UR10, RZ ;  /* 0x0000000a06027c10 */ /* 0x004fc8000ff1e0ff */
[----:B------:R-:W-:-:S05]  /*0120*/  IADD3.X R3, PT, PT, R8, UR11, RZ, P0, !PT ;  /* 0x0000000b08037c10 */ /* 0x000fca00087fe4ff */
[----:B-1----:R-:W2:Y:S01]  /*0130*/  LDG.E.U8 R2, desc[UR6][R2.64] ;  /* 0x0000000602027981 */ /* 0x002ea2000c1e1100 */
[----:B------:R-:W-:Y:S02]  /*0140*/  IMAD.IADD R6, R7, 0x1, R0 ;  /* 0x0000000107067824 */ /* 0x000fe400078e0200 */
[----:B------:R-:W-:-:S03]  /*0150*/  IMAD.MOV.U32 R9, RZ, RZ, 0x1 ;  /* 0x00000001ff097424 */ /* 0x000fc600078e00ff */
[--C-:B------:R-:W-:Y:S01]  /*0160*/  SHF.R.S32.HI R8, RZ, 0x1f, R6.reuse ;  /* 0x0000001fff087819 */ /* 0x100fe20000011406 */
[----:B------:R-:W-:Y:S02]  /*0170*/  IMAD.MOV.U32 R0, RZ, RZ, R6 ;  /* 0x000000ffff007224 */ /* 0x000fe400078e0006 */
[----:B--2---:R-:W-:-:S05]  /*0180*/  IMAD.SHL.U32 R4, R2, 0x4, RZ ;  /* 0x0000000402047824 */ /* 0x004fca00078e00ff */
[----:B------:R-:W-:-:S04]  /*0190*/  LOP3.LUT R4, R4, 0x4, RZ, 0xc0, !PT ;  /* 0x0000000404047812 */ /* 0x000fc800078ec0ff */
[----:B---3--:R-:W-:-:S05]  /*01a0*/  IADD3 R4, P0, PT, R4, UR12, RZ ;  /* 0x0000000c04047c10 */ /* 0x008fca000ff1e0ff */
[----:B------:R-:W-:Y:S01]  /*01b0*/  IMAD.X R5, RZ, RZ, UR13, P0 ;  /* 0x0000000dff057e24 */ /* 0x000fe200080e06ff */
[----:B------:R-:W-:-:S04]  /*01c0*/  ISETP.GE.U32.AND P0, PT, R6, UR8, PT ;  /* 0x0000000806007c0c */ /* 0x000fc8000bf06070 */
[----:B------:R-:W-:Y:S01]  /*01d0*/  ISETP.GE.AND.EX P0, PT, R8, UR9, PT, P0 ;  /* 0x0000000908007c0c */ /* 0x000fe2000bf06300 */
[----:B------:R0:W-:-:S12]  /*01e0*/  REDG.E.ADD.STRONG.GPU desc[UR6][R4.64], R9 ;  /* 0x000000090400798e */ /* 0x0001d8000c12e106 */
[----:B0-----:R-:W-:Y:S05]  /*01f0*/  @!P0 BRA `(.L_x_0) ;  /* 0xfffffffc00c48947 */ /* 0x001fea000383ffff */
[----:B------:R-:W-:Y:S05]  /*0200*/  EXIT ;  /* 0x000000000000794d */ /* 0x000fea0003800000 */
.L_x_1:
[----:B------:R-:W-:-:S00]  /*0210*/  BRA `(.L_x_1) ;  /* 0xfffffffc00fc7947 */ /* 0x000fc0000383ffff */
[----:B------:R-:W-:-:S00]  /*0220*/  NOP ;  /* 0x0000000000007918 */ /* 0x000fc00000000000 */
        /* <DEDUP_REMOVED lines=13> */
.L_x_2:


//--------------------- .nv.shared.reserved.0     --------------------------
	.section	.nv.shared.reserved.0,"aw",@nobits
	.weak		__nv_reservedSMEM_offset_0_alias
	.size		__nv_reservedSMEM_offset_0_alias, 0, 64
	.other		__nv_reservedSMEM_offset_0_alias,@"STO_CUDA_RESERVED_SHARED STV_DEFAULT"
__nv_reservedSMEM_offset_0_alias:
	.zero		0
	.zero		64


//--------------------- .nv.constant0._Z4histPhlPj --------------------------
	.section	.nv.constant0._Z4histPhlPj,"a",@progbits
	.sectionflags	@""
	.align	4
.nv.constant0._Z4histPhlPj:
	.zero		920


//--------------------- SYMBOLS --------------------------

	.type		.nv.reservedSmem.offset0,@object
	.size		.nv.reservedSmem.offset0,0x4
